//
// Generated by NVIDIA NVVM Compiler
//
// Compiler Build ID: CL-36424714
// Cuda compilation tools, release 13.0, V13.0.88
// Based on NVVM 20.0.0
//

.version 9.0
.target sm_100
.address_size 64

	// .globl	_Z16scanHillisSteelePiS_
// _ZZ16scanHillisSteelePiS_E1x has been demoted

.visible .entry _Z16scanHillisSteelePiS_(
	.param .u64 .ptr .align 1 _Z16scanHillisSteelePiS__param_0,
	.param .u64 .ptr .align 1 _Z16scanHillisSteelePiS__param_1
)
{
	.reg .pred 	%p<4>;
	.reg .b32 	%r<21>;
	.reg .b64 	%rd<9>;
	// demoted variable
	.shared .align 4 .b8 _ZZ16scanHillisSteelePiS_E1x[76];
	ld.param.u64 	%rd1, [_Z16scanHillisSteelePiS__param_0];
	ld.param.u64 	%rd2, [_Z16scanHillisSteelePiS__param_1];
	cvta.to.global.u64 	%rd3, %rd2;
	mov.u32 	%r6, %ctaid.x;
	mov.u32 	%r1, %ntid.x;
	mov.u32 	%r2, %tid.x;
	mad.lo.s32 	%r7, %r6, %r1, %r2;
	mul.wide.s32 	%rd4, %r7, 4;
	add.s64 	%rd5, %rd3, %rd4;
	ld.global.u32 	%r8, [%rd5];
	shl.b32 	%r9, %r2, 2;
	mov.u32 	%r10, _ZZ16scanHillisSteelePiS_E1x;
	add.s32 	%r3, %r10, %r9;
	st.shared.u32 	[%r3], %r8;
	bar.sync 	0;
	setp.lt.u32 	%p1, %r1, 2;
	@%p1 bra 	$L__BB0_5;
	mov.b32 	%r20, 1;
$L__BB0_2:
	setp.lt.u32 	%p2, %r2, %r20;
	@%p2 bra 	$L__BB0_4;
	sub.s32 	%r12, %r2, %r20;
	shl.b32 	%r13, %r12, 2;
	add.s32 	%r15, %r10, %r13;
	ld.shared.u32 	%r16, [%r15];
	ld.shared.u32 	%r17, [%r3];
	add.s32 	%r18, %r17, %r16;
	st.shared.u32 	[%r3], %r18;
$L__BB0_4:
	bar.sync 	0;
	shl.b32 	%r20, %r20, 1;
	setp.lt.u32 	%p3, %r20, %r1;
	@%p3 bra 	$L__BB0_2;
$L__BB0_5:
	cvta.to.global.u64 	%rd6, %rd1;
	ld.shared.u32 	%r19, [%r3];
	mul.wide.u32 	%rd7, %r2, 4;
	add.s64 	%rd8, %rd6, %rd7;
	st.global.u32 	[%rd8], %r19;
	ret;

}


// ===== COMPILED SASS (sm_100) =====

	.target	sm_100

	.elftype	@"ET_EXEC"


//--------------------- .note.nv.tkinfo           --------------------------
	.section	.note.nv.tkinfo,"",@"SHT_NOTE"
	.sectionflags	@"SHF_NOTE_NV_TKINFO"
	.tkinfo
        /*0018*/ 	.word	0x00000002
        /*0030*/ 	.string	""
        /*0030*/ 	.string	"ptxas"
        /*0030*/ 	.string	"Cuda compilation tools, release 13.0, V13.0.88"
        /*0030*/ 	.string	"Build cuda_13.0.r13.0/compiler.36424714_0"
        /*0030*/ 	.string	"-arch sm_100 -m 64 "



//--------------------- .note.nv.cuinfo           --------------------------
	.section	.note.nv.cuinfo,"",@"SHT_NOTE"
	.sectionflags	@"SHF_NOTE_NV_CUINFO"
        /*0018*/ 	.short	0x0002
        /*001a*/ 	.short	0x0064
        /*001c*/ 	.short	0x0082
	.zero		2


//--------------------- .nv.info                  --------------------------
	.section	.nv.info,"",@"SHT_CUDA_INFO"
	.align	4


	//----- nvinfo : EIATTR_REGCOUNT
	.align		4
        /*0000*/ 	.byte	0x04, 0x2f
        /*0002*/ 	.short	(.L_1 - .L_0)
	.align		4
.L_0:
        /*0004*/ 	.word	index@(_Z16scanHillisSteelePiS_)
        /*0008*/ 	.word	0x0000000a


	//----- nvinfo : EIATTR_FRAME_SIZE
	.align		4
.L_1:
        /*000c*/ 	.byte	0x04, 0x11
        /*000e*/ 	.short	(.L_3 - .L_2)
	.align		4
.L_2:
        /*0010*/ 	.word	index@(_Z16scanHillisSteelePiS_)
        /*0014*/ 	.word	0x00000000


	//----- nvinfo : EIATTR_MIN_STACK_SIZE
	.align		4
.L_3:
        /*0018*/ 	.byte	0x04, 0x12
        /*001a*/ 	.short	(.L_5 - .L_4)
	.align		4
.L_4:
        /*001c*/ 	.word	index@(_Z16scanHillisSteelePiS_)
        /*0020*/ 	.word	0x00000000
.L_5:


//--------------------- .nv.compat                --------------------------
	.section	.nv.compat,"",@"SHT_CUDA_COMPAT_INFO"
	.align	4
        /*0000*/ 	.byte	0x02, 0x09, 0x00, 0x00, 0x02, 0x02, 0x01, 0x00, 0x02, 0x05, 0x05, 0x00, 0x03, 0x07, 0x01, 0x01
        /*0010*/ 	.byte	0x02, 0x03, 0x00, 0x00, 0x02, 0x06, 0x01, 0x00, 0x04, 0x0b, 0x08, 0x00, 0x09, 0x00, 0x00, 0x00
        /*0020*/ 	.byte	0x00, 0x00, 0x00, 0x00


//--------------------- .nv.info._Z16scanHillisSteelePiS_ --------------------------
	.section	.nv.info._Z16scanHillisSteelePiS_,"",@"SHT_CUDA_INFO"
	.sectionflags	@""
	.align	4


	//----- nvinfo : EIATTR_CUDA_API_VERSION
	.align		4
        /*0000*/ 	.byte	0x04, 0x37
        /*0002*/ 	.short	(.L_7 - .L_6)
.L_6:
        /*0004*/ 	.word	0x00000082


	//----- nvinfo : EIATTR_KPARAM_INFO
	.align		4
.L_7:
        /*0008*/ 	.byte	0x04, 0x17
        /*000a*/ 	.short	(.L_9 - .L_8)
.L_8:
        /*000c*/ 	.word	0x00000000
        /*0010*/ 	.short	0x0001
        /*0012*/ 	.short	0x0008
        /*0014*/ 	.byte	0x00, 0xf5, 0x21, 0x00


	//----- nvinfo : EIATTR_KPARAM_INFO
	.align		4
.L_9:
        /*0018*/ 	.byte	0x04, 0x17
        /*001a*/ 	.short	(.L_11 - .L_10)
.L_10:
        /*001c*/ 	.word	0x00000000
        /*0020*/ 	.short	0x0000
        /*0022*/ 	.short	0x0000
        /*0024*/ 	.byte	0x00, 0xf5, 0x21, 0x00


	//----- nvinfo : EIATTR_SPARSE_MMA_MASK
	.align		4
.L_11:
        /*0028*/ 	.byte	0x03, 0x50
        /*002a*/ 	.short	0x0000


	//----- nvinfo : EIATTR_MAXREG_COUNT
	.align		4
        /*002c*/ 	.byte	0x03, 0x1b
        /*002e*/ 	.short	0x00ff


	//----- nvinfo : EIATTR_NUM_BARRIERS
	.align		4
        /*0030*/ 	.byte	0x02, 0x4c
        /*0032*/ 	.byte	0x01
	.zero		1


	//----- nvinfo : EIATTR_MERCURY_ISA_VERSION
	.align		4
        /*0034*/ 	.byte	0x03, 0x5f
        /*0036*/ 	.short	0x0101


	//----- nvinfo : EIATTR_VRC_CTA_INIT_COUNT
	.align		4
        /*0038*/ 	.byte	0x02, 0x4a
	.zero		1
	.zero		1


	//----- nvinfo : EIATTR_EXIT_INSTR_OFFSETS
	.align		4
        /*003c*/ 	.byte	0x04, 0x1c
        /*003e*/ 	.short	(.L_13 - .L_12)


	//   ....[0]....
.L_12:
        /*0040*/ 	.word	0x00000210


	//----- nvinfo : EIATTR_CBANK_PARAM_SIZE
	.align		4
.L_13:
        /*0044*/ 	.byte	0x03, 0x19
        /*0046*/ 	.short	0x0010


	//----- nvinfo : EIATTR_PARAM_CBANK
	.align		4
        /*0048*/ 	.byte	0x04, 0x0a
        /*004a*/ 	.short	(.L_15 - .L_14)
	.align		4
.L_14:
        /*004c*/ 	.word	index@(.nv.constant0._Z16scanHillisSteelePiS_)
        /*0050*/ 	.short	0x0380
        /*0052*/ 	.short	0x0010


	//----- nvinfo : EIATTR_SW_WAR
	.align		4
.L_15:
        /*0054*/ 	.byte	0x04, 0x36
        /*0056*/ 	.short	(.L_17 - .L_16)
.L_16:
        /*0058*/ 	.word	0x00000008
.L_17:


//--------------------- .nv.callgraph             --------------------------
	.section	.nv.callgraph,"",@"SHT_CUDA_CALLGRAPH"
	.align	4
	.sectionentsize	8
	.align		4
        /*0000*/ 	.word	0x00000000
	.align		4
        /*0004*/ 	.word	0xffffffff
	.align		4
        /*0008*/ 	.word	0x00000000
	.align		4
        /*000c*/ 	.word	0xfffffffe
	.align		4
        /*0010*/ 	.word	0x00000000
	.align		4
        /*0014*/ 	.word	0xfffffffd
	.align		4
        /*0018*/ 	.word	0x00000000
	.align		4
        /*001c*/ 	.word	0xfffffffc


//--------------------- .text._Z16scanHillisSteelePiS_ --------------------------
	.section	.text._Z16scanHillisSteelePiS_,"ax",@progbits
	.align	128
        .global         _Z16scanHillisSteelePiS_
        .type           _Z16scanHillisSteelePiS_,@function
        .size           _Z16scanHillisSteelePiS_,(.L_x_3 - _Z16scanHillisSteelePiS_)
        .other          _Z16scanHillisSteelePiS_,@"STO_CUDA_ENTRY STV_DEFAULT"
_Z16scanHillisSteelePiS_:
.text._Z16scanHillisSteelePiS_:
[----:B------:R-:W-:Y:S01]  /*0000*/  LDC R1, c[0x0][0x37c] ;  /* 0x0000df00ff017b82 */ /* 0x000fe20000000800 */
[----:B------:R-:W0:Y:S07]  /*0010*/  S2R R7, SR_TID.X ;  /* 0x0000000000077919 */ /* 0x000e2e0000002100 */
[----:B------:R-:W0:Y:S01]  /*0020*/  S2UR UR4, SR_CTAID.X ;  /* 0x00000000000479c3 */ /* 0x000e220000002500 */
[----:B------:R-:W1:Y:S07]  /*0030*/  LDCU.64 UR6, c[0x0][0x358] ;  /* 0x00006b00ff0677ac */ /* 0x000e6e0008000a00 */
[----:B------:R-:W0:Y:S08]  /*0040*/  LDC R4, c[0x0][0x360] ;  /* 0x0000d800ff047b82 */ /* 0x000e300000000800 */
[----:B------:R-:W2:Y:S01]  /*0050*/  LDC.64 R2, c[0x0][0x388] ;  /* 0x0000e200ff027b82 */ /* 0x000ea20000000a00 */
[----:B0-----:R-:W-:-:S04]  /*0060*/  IMAD R5, R4, UR4, R7 ;  /* 0x0000000404057c24 */ /* 0x001fc8000f8e0207 */
[----:B--2---:R-:W-:-:S06]  /*0070*/  IMAD.WIDE R2, R5, 0x4, R2 ;  /* 0x0000000405027825 */ /* 0x004fcc00078e0202 */
[----:B-1----:R-:W2:Y:S01]  /*0080*/  LDG.E R2, desc[UR6][R2.64] ;  /* 0x0000000602027981 */ /* 0x002ea2000c1e1900 */
[----:B------:R-:W0:Y:S01]  /*0090*/  S2UR UR5, SR_CgaCtaId ;  /* 0x00000000000579c3 */ /* 0x000e220000008800 */
[----:B------:R-:W-:Y:S01]  /*00a0*/  UMOV UR4, 0x400 ;  /* 0x0000040000047882 */ /* 0x000fe20000000000 */
[----:B------:R-:W-:Y:S01]  /*00b0*/  ISETP.GE.U32.AND P0, PT, R4, 0x2, PT ;  /* 0x000000020400780c */ /* 0x000fe20003f06070 */
[----:B0-----:R-:W-:-:S06]  /*00c0*/  ULEA UR4, UR5, UR4, 0x18 ;  /* 0x0000000405047291 */ /* 0x001fcc000f8ec0ff */
[----:B------:R-:W-:-:S05]  /*00d0*/  LEA R5, R7, UR4, 0x2 ;  /* 0x0000000407057c11 */ /* 0x000fca000f8e10ff */
[----:B--2---:R0:W-:Y:S01]  /*00e0*/  STS [R5], R2 ;  /* 0x0000000205007388 */ /* 0x0041e20000000800 */
[----:B------:R-:W-:Y:S06]  /*00f0*/  BAR.SYNC.DEFER_BLOCKING 0x0 ;  /* 0x0000000000007b1d */ /* 0x000fec0000010000 */
[----:B------:R-:W-:Y:S05]  /*0100*/  @!P0 BRA `(.L_x_0) ;  /* 0x0000000000308947 */ /* 0x000fea0003800000 */
[----:B------:R-:W-:-:S05]  /*0110*/  UMOV UR5, 0x1 ;  /* 0x0000000100057882 */ /* 0x000fca0000000000 */
.L_x_1:
[----:B------:R-:W-:-:S13]  /*0120*/  ISETP.GE.U32.AND P0, PT, R7, UR5, PT ;  /* 0x0000000507007c0c */ /* 0x000fda000bf06070 */
[----:B------:R-:W-:Y:S01]  /*0130*/  @P0 VIADD R0, R7, -UR5 ;  /* 0x8000000507000c36 */ /* 0x000fe20008000000 */
[----:B------:R-:W-:Y:S01]  /*0140*/  @P0 LDS R3, [R5] ;  /* 0x0000000005030984 */ /* 0x000fe20000000800 */
[----:B------:R-:W-:-:S03]  /*0150*/  USHF.L.U32 UR5, UR5, 0x1, URZ ;  /* 0x0000000105057899 */ /* 0x000fc600080006ff */
[----:B------:R-:W-:-:S06]  /*0160*/  @P0 LEA R0, R0, UR4, 0x2 ;  /* 0x0000000400000c11 */ /* 0x000fcc000f8e10ff */
[----:B------:R-:W0:Y:S02]  /*0170*/  @P0 LDS R0, [R0] ;  /* 0x0000000000000984 */ /* 0x000e240000000800 */
[----:B0-----:R-:W-:-:S05]  /*0180*/  @P0 IMAD.IADD R2, R0, 0x1, R3 ;  /* 0x0000000100020824 */ /* 0x001fca00078e0203 */
[----:B------:R1:W-:Y:S01]  /*0190*/  @P0 STS [R5], R2 ;  /* 0x0000000205000388 */ /* 0x0003e20000000800 */
[----:B------:R-:W-:Y:S01]  /*01a0*/  BAR.SYNC.DEFER_BLOCKING 0x0 ;  /* 0x0000000000007b1d */ /* 0x000fe20000010000 */
[----:B------:R-:W-:-:S13]  /*01b0*/  ISETP.LE.U32.AND P0, PT, R4, UR5, PT ;  /* 0x0000000504007c0c */ /* 0x000fda000bf03070 */
[----:B-1----:R-:W-:Y:S05]  /*01c0*/  @!P0 BRA `(.L_x_1) ;  /* 0xfffffffc00d48947 */ /* 0x002fea000383ffff */
.L_x_0:
[----:B0-----:R-:W0:Y:S01]  /*01d0*/  LDS R5, [R5] ;  /* 0x0000000005057984 */ /* 0x001e220000000800 */
[----:B------:R-:W1:Y:S02]  /*01e0*/  LDC.64 R2, c[0x0][0x380] ;  /* 0x0000e000ff027b82 */ /* 0x000e640000000a00 */
[----:B-1----:R-:W-:-:S05]  /*01f0*/  IMAD.WIDE.U32 R2, R7, 0x4, R2 ;  /* 0x0000000407027825 */ /* 0x002fca00078e0002 */
[----:B0-----:R-:W-:Y:S01]  /*0200*/  STG.E desc[UR6][R2.64], R5 ;  /* 0x0000000502007986 */ /* 0x001fe2000c101906 */
[----:B------:R-:W-:Y:S05]  /*0210*/  EXIT ;  /* 0x000000000000794d */ /* 0x000fea0003800000 */
.L_x_2:
[----:B------:R-:W-:-:S00]  /*0220*/  BRA `(.L_x_2) ;  /* 0xfffffffc00fc7947 */ /* 0x000fc0000383ffff */
[----:B------:R-:W-:-:S00]  /*0230*/  NOP ;  /* 0x0000000000007918 */ /* 0x000fc00000000000 */
        /* <DEDUP_REMOVED lines=12> */
.L_x_3:


//--------------------- .nv.shared._Z16scanHillisSteelePiS_ --------------------------
	.section	.nv.shared._Z16scanHillisSteelePiS_,"aw",@nobits
	.sectionflags	@""
	.align	4
.nv.shared._Z16scanHillisSteelePiS_:
	.zero		1100


//--------------------- .nv.shared.reserved.0     --------------------------
	.section	.nv.shared.reserved.0,"aw",@nobits
	.weak		__nv_reservedSMEM_offset_0_alias
	.size		__nv_reservedSMEM_offset_0_alias, 0, 64
	.other		__nv_reservedSMEM_offset_0_alias,@"STO_CUDA_RESERVED_SHARED STV_DEFAULT"
__nv_reservedSMEM_offset_0_alias:
	.zero		0
	.zero		64


//--------------------- .nv.constant0._Z16scanHillisSteelePiS_ --------------------------
	.section	.nv.constant0._Z16scanHillisSteelePiS_,"a",@progbits
	.sectionflags	@""
	.align	4
.nv.constant0._Z16scanHillisSteelePiS_:
	.zero		912


//--------------------- SYMBOLS --------------------------

	.type		.nv.reservedSmem.offset0,@object
	.size		.nv.reservedSmem.offset0,0x4
	.type		.nv.reservedSmem.cap,@object
	.size		.nv.reservedSmem.cap,0x4
